//
// Generated by NVIDIA NVVM Compiler
//
// Compiler Build ID: CL-36424714
// Cuda compilation tools, release 13.0, V13.0.88
// Based on NVVM 20.0.0
//

.version 9.0
.target sm_100
.address_size 64

	// .globl	_Z11clip_kernelPflff

.visible .entry _Z11clip_kernelPflff(
	.param .u64 .ptr .align 1 _Z11clip_kernelPflff_param_0,
	.param .u64 _Z11clip_kernelPflff_param_1,
	.param .f32 _Z11clip_kernelPflff_param_2,
	.param .f32 _Z11clip_kernelPflff_param_3
)
{
	.reg .pred 	%p<8>;
	.reg .b32 	%r<10>;
	.reg .b32 	%f<18>;
	.reg .b64 	%rd<43>;

	ld.param.u64 	%rd23, [_Z11clip_kernelPflff_param_0];
	ld.param.u64 	%rd22, [_Z11clip_kernelPflff_param_1];
	ld.param.f32 	%f1, [_Z11clip_kernelPflff_param_2];
	ld.param.f32 	%f2, [_Z11clip_kernelPflff_param_3];
	cvta.to.global.u64 	%rd1, %rd23;
	mov.u32 	%r1, %ctaid.x;
	mov.u32 	%r2, %ntid.x;
	mov.u32 	%r3, %tid.x;
	mad.lo.s32 	%r4, %r1, %r2, %r3;
	cvt.u64.u32 	%rd41, %r4;
	mov.u32 	%r5, %nctaid.x;
	mul.lo.s32 	%r6, %r2, %r5;
	cvt.u64.u32 	%rd3, %r6;
	setp.le.s64 	%p1, %rd22, %rd41;
	@%p1 bra 	$L__BB0_10;
	add.s64 	%rd24, %rd3, %rd41;
	max.u64 	%rd25, %rd22, %rd24;
	setp.lt.u64 	%p2, %rd24, %rd22;
	selp.u64 	%rd4, 1, 0, %p2;
	add.s64 	%rd26, %rd24, %rd4;
	sub.s64 	%rd5, %rd25, %rd26;
	and.b64  	%rd27, %rd5, -4294967296;
	setp.ne.s64 	%p3, %rd27, 0;
	@%p3 bra 	$L__BB0_3;
	cvt.u32.u64 	%r7, %rd3;
	cvt.u32.u64 	%r8, %rd5;
	div.u32 	%r9, %r8, %r7;
	cvt.u64.u32 	%rd37, %r9;
	bra.uni 	$L__BB0_4;
$L__BB0_3:
	div.u64 	%rd37, %rd5, %rd3;
$L__BB0_4:
	add.s64 	%rd9, %rd37, %rd4;
	and.b64  	%rd28, %rd9, 3;
	setp.eq.s64 	%p4, %rd28, 3;
	@%p4 bra 	$L__BB0_7;
	shl.b64 	%rd29, %rd41, 2;
	add.s64 	%rd39, %rd1, %rd29;
	shl.b64 	%rd11, %rd3, 2;
	add.s64 	%rd30, %rd9, 1;
	and.b64  	%rd38, %rd30, 3;
$L__BB0_6:
	.pragma "nounroll";
	ld.global.f32 	%f3, [%rd39];
	min.f32 	%f4, %f2, %f3;
	max.f32 	%f5, %f1, %f4;
	st.global.f32 	[%rd39], %f5;
	add.s64 	%rd41, %rd41, %rd3;
	add.s64 	%rd39, %rd39, %rd11;
	add.s64 	%rd38, %rd38, -1;
	setp.ne.s64 	%p5, %rd38, 0;
	@%p5 bra 	$L__BB0_6;
$L__BB0_7:
	setp.lt.u64 	%p6, %rd9, 3;
	@%p6 bra 	$L__BB0_10;
	shl.b64 	%rd33, %rd3, 2;
$L__BB0_9:
	shl.b64 	%rd31, %rd41, 2;
	add.s64 	%rd32, %rd1, %rd31;
	ld.global.f32 	%f6, [%rd32];
	min.f32 	%f7, %f2, %f6;
	max.f32 	%f8, %f1, %f7;
	st.global.f32 	[%rd32], %f8;
	add.s64 	%rd34, %rd32, %rd33;
	ld.global.f32 	%f9, [%rd34];
	min.f32 	%f10, %f2, %f9;
	max.f32 	%f11, %f1, %f10;
	st.global.f32 	[%rd34], %f11;
	add.s64 	%rd35, %rd34, %rd33;
	ld.global.f32 	%f12, [%rd35];
	min.f32 	%f13, %f2, %f12;
	max.f32 	%f14, %f1, %f13;
	st.global.f32 	[%rd35], %f14;
	add.s64 	%rd36, %rd35, %rd33;
	ld.global.f32 	%f15, [%rd36];
	min.f32 	%f16, %f2, %f15;
	max.f32 	%f17, %f1, %f16;
	st.global.f32 	[%rd36], %f17;
	add.s64 	%rd41, %rd33, %rd41;
	setp.lt.s64 	%p7, %rd41, %rd22;
	@%p7 bra 	$L__BB0_9;
$L__BB0_10:
	ret;

}


// ===== COMPILED SASS (sm_100) =====

	.target	sm_100

	.elftype	@"ET_EXEC"


//--------------------- .note.nv.tkinfo           --------------------------
	.section	.note.nv.tkinfo,"",@"SHT_NOTE"
	.sectionflags	@"SHF_NOTE_NV_TKINFO"
	.tkinfo
        /*0018*/ 	.word	0x00000002
        /*0030*/ 	.string	""
        /*0030*/ 	.string	"ptxas"
        /*0030*/ 	.string	"Cuda compilation tools, release 13.0, V13.0.88"
        /*0030*/ 	.string	"Build cuda_13.0.r13.0/compiler.36424714_0"
        /*0030*/ 	.string	"-arch sm_100 -m 64 "



//--------------------- .note.nv.cuinfo           --------------------------
	.section	.note.nv.cuinfo,"",@"SHT_NOTE"
	.sectionflags	@"SHF_NOTE_NV_CUINFO"
        /*0018*/ 	.short	0x0002
        /*001a*/ 	.short	0x0064
        /*001c*/ 	.short	0x0082
	.zero		2


//--------------------- .nv.info                  --------------------------
	.section	.nv.info,"",@"SHT_CUDA_INFO"
	.align	4


	//----- nvinfo : EIATTR_REGCOUNT
	.align		4
        /*0000*/ 	.byte	0x04, 0x2f
        /*0002*/ 	.short	(.L_1 - .L_0)
	.align		4
.L_0:
        /*0004*/ 	.word	index@(_Z11clip_kernelPflff)
        /*0008*/ 	.word	0x00000016


	//----- nvinfo : EIATTR_FRAME_SIZE
	.align		4
.L_1:
        /*000c*/ 	.byte	0x04, 0x11
        /*000e*/ 	.short	(.L_3 - .L_2)
	.align		4
.L_2:
        /*0010*/ 	.word	index@($__internal_0_$__cuda_sm20_div_u64)
        /*0014*/ 	.word	0x00000000


	//----- nvinfo : EIATTR_FRAME_SIZE
	.align		4
.L_3:
        /*0018*/ 	.byte	0x04, 0x11
        /*001a*/ 	.short	(.L_5 - .L_4)
	.align		4
.L_4:
        /*001c*/ 	.word	index@(_Z11clip_kernelPflff)
        /*0020*/ 	.word	0x00000000


	//----- nvinfo : EIATTR_MIN_STACK_SIZE
	.align		4
.L_5:
        /*0024*/ 	.byte	0x04, 0x12
        /*0026*/ 	.short	(.L_7 - .L_6)
	.align		4
.L_6:
        /*0028*/ 	.word	index@(_Z11clip_kernelPflff)
        /*002c*/ 	.word	0x00000000
.L_7:


//--------------------- .nv.compat                --------------------------
	.section	.nv.compat,"",@"SHT_CUDA_COMPAT_INFO"
	.align	4
        /*0000*/ 	.byte	0x02, 0x09, 0x00, 0x00, 0x02, 0x02, 0x01, 0x00, 0x02, 0x05, 0x05, 0x00, 0x03, 0x07, 0x01, 0x01
        /*0010*/ 	.byte	0x02, 0x03, 0x00, 0x00, 0x02, 0x06, 0x01, 0x00, 0x04, 0x0b, 0x08, 0x00, 0x09, 0x00, 0x00, 0x00
        /*0020*/ 	.byte	0x00, 0x00, 0x00, 0x00


//--------------------- .nv.info._Z11clip_kernelPflff --------------------------
	.section	.nv.info._Z11clip_kernelPflff,"",@"SHT_CUDA_INFO"
	.sectionflags	@""
	.align	4


	//----- nvinfo : EIATTR_CUDA_API_VERSION
	.align		4
        /*0000*/ 	.byte	0x04, 0x37
        /*0002*/ 	.short	(.L_9 - .L_8)
.L_8:
        /*0004*/ 	.word	0x00000082


	//----- nvinfo : EIATTR_KPARAM_INFO
	.align		4
.L_9:
        /*0008*/ 	.byte	0x04, 0x17
        /*000a*/ 	.short	(.L_11 - .L_10)
.L_10:
        /*000c*/ 	.word	0x00000000
        /*0010*/ 	.short	0x0003
        /*0012*/ 	.short	0x0014
        /*0014*/ 	.byte	0x00, 0xf0, 0x11, 0x00


	//----- nvinfo : EIATTR_KPARAM_INFO
	.align		4
.L_11:
        /*0018*/ 	.byte	0x04, 0x17
        /*001a*/ 	.short	(.L_13 - .L_12)
.L_12:
        /*001c*/ 	.word	0x00000000
        /*0020*/ 	.short	0x0002
        /*0022*/ 	.short	0x0010
        /*0024*/ 	.byte	0x00, 0xf0, 0x11, 0x00


	//----- nvinfo : EIATTR_KPARAM_INFO
	.align		4
.L_13:
        /*0028*/ 	.byte	0x04, 0x17
        /*002a*/ 	.short	(.L_15 - .L_14)
.L_14:
        /*002c*/ 	.word	0x00000000
        /*0030*/ 	.short	0x0001
        /*0032*/ 	.short	0x0008
        /*0034*/ 	.byte	0x00, 0xf0, 0x21, 0x00


	//----- nvinfo : EIATTR_KPARAM_INFO
	.align		4
.L_15:
        /*0038*/ 	.byte	0x04, 0x17
        /*003a*/ 	.short	(.L_17 - .L_16)
.L_16:
        /*003c*/ 	.word	0x00000000
        /*0040*/ 	.short	0x0000
        /*0042*/ 	.short	0x0000
        /*0044*/ 	.byte	0x00, 0xf5, 0x21, 0x00


	//----- nvinfo : EIATTR_SPARSE_MMA_MASK
	.align		4
.L_17:
        /*0048*/ 	.byte	0x03, 0x50
        /*004a*/ 	.short	0x0000


	//----- nvinfo : EIATTR_MAXREG_COUNT
	.align		4
        /*004c*/ 	.byte	0x03, 0x1b
        /*004e*/ 	.short	0x00ff


	//----- nvinfo : EIATTR_MERCURY_ISA_VERSION
	.align		4
        /*0050*/ 	.byte	0x03, 0x5f
        /*0052*/ 	.short	0x0101


	//----- nvinfo : EIATTR_VRC_CTA_INIT_COUNT
	.align		4
        /*0054*/ 	.byte	0x02, 0x4a
	.zero		1
	.zero		1


	//----- nvinfo : EIATTR_EXIT_INSTR_OFFSETS
	.align		4
        /*0058*/ 	.byte	0x04, 0x1c
        /*005a*/ 	.short	(.L_19 - .L_18)


	//   ....[0]....
.L_18:
        /*005c*/ 	.word	0x000000a0


	//   ....[1]....
        /*0060*/ 	.word	0x00000540


	//   ....[2]....
        /*0064*/ 	.word	0x00000760


	//----- nvinfo : EIATTR_CRS_STACK_SIZE
	.align		4
.L_19:
        /*0068*/ 	.byte	0x04, 0x1e
        /*006a*/ 	.short	(.L_21 - .L_20)
.L_20:
        /*006c*/ 	.word	0x00000000


	//----- nvinfo : EIATTR_CBANK_PARAM_SIZE
	.align		4
.L_21:
        /*0070*/ 	.byte	0x03, 0x19
        /*0072*/ 	.short	0x0018


	//----- nvinfo : EIATTR_PARAM_CBANK
	.align		4
        /*0074*/ 	.byte	0x04, 0x0a
        /*0076*/ 	.short	(.L_23 - .L_22)
	.align		4
.L_22:
        /*0078*/ 	.word	index@(.nv.constant0._Z11clip_kernelPflff)
        /*007c*/ 	.short	0x0380
        /*007e*/ 	.short	0x0018


	//----- nvinfo : EIATTR_SW_WAR
	.align		4
.L_23:
        /*0080*/ 	.byte	0x04, 0x36
        /*0082*/ 	.short	(.L_25 - .L_24)
.L_24:
        /*0084*/ 	.word	0x00000008
.L_25:


//--------------------- .nv.callgraph             --------------------------
	.section	.nv.callgraph,"",@"SHT_CUDA_CALLGRAPH"
	.align	4
	.sectionentsize	8
	.align		4
        /*0000*/ 	.word	0x00000000
	.align		4
        /*0004*/ 	.word	0xffffffff
	.align		4
        /*0008*/ 	.word	0x00000000
	.align		4
        /*000c*/ 	.word	0xfffffffe
	.align		4
        /*0010*/ 	.word	0x00000000
	.align		4
        /*0014*/ 	.word	0xfffffffd
	.align		4
        /*0018*/ 	.word	0x00000000
	.align		4
        /*001c*/ 	.word	0xfffffffc


//--------------------- .text._Z11clip_kernelPflff --------------------------
	.section	.text._Z11clip_kernelPflff,"ax",@progbits
	.align	128
        .global         _Z11clip_kernelPflff
        .type           _Z11clip_kernelPflff,@function
        .size           _Z11clip_kernelPflff,(.L_x_8 - _Z11clip_kernelPflff)
        .other          _Z11clip_kernelPflff,@"STO_CUDA_ENTRY STV_DEFAULT"
_Z11clip_kernelPflff:
.text._Z11clip_kernelPflff:
[----:B------:R-:W-:Y:S01]  /*0000*/  LDC R1, c[0x0][0x37c] ;  /* 0x0000df00ff017b82 */ /* 0x000fe20000000800 */
[----:B------:R-:W0:Y:S07]  /*0010*/  S2R R0, SR_TID.X ;  /* 0x0000000000007919 */ /* 0x000e2e0000002100 */
[----:B------:R-:W0:Y:S01]  /*0020*/  S2UR UR4, SR_CTAID.X ;  /* 0x00000000000479c3 */ /* 0x000e220000002500 */
[----:B------:R-:W1:Y:S07]  /*0030*/  LDCU.64 UR6, c[0x0][0x388] ;  /* 0x00007100ff0677ac */ /* 0x000e6e0008000a00 */
[----:B------:R-:W0:Y:S01]  /*0040*/  LDC R5, c[0x0][0x360] ;  /* 0x0000d800ff057b82 */ /* 0x000e220000000800 */
[----:B------:R-:W2:Y:S01]  /*0050*/  LDCU UR5, c[0x0][0x370] ;  /* 0x00006e00ff0577ac */ /* 0x000ea20008000800 */
[----:B0-----:R-:W-:-:S02]  /*0060*/  IMAD R0, R5, UR4, R0 ;  /* 0x0000000405007c24 */ /* 0x001fc4000f8e0200 */
[----:B--2---:R-:W-:-:S03]  /*0070*/  IMAD R5, R5, UR5, RZ ;  /* 0x0000000505057c24 */ /* 0x004fc6000f8e02ff */
[----:B-1----:R-:W-:-:S04]  /*0080*/  ISETP.GE.U32.AND P0, PT, R0, UR6, PT ;  /* 0x0000000600007c0c */ /* 0x002fc8000bf06070 */
[----:B------:R-:W-:-:S13]  /*0090*/  ISETP.GE.AND.EX P0, PT, RZ, UR7, PT, P0 ;  /* 0x00000007ff007c0c */ /* 0x000fda000bf06300 */
[----:B------:R-:W-:Y:S05]  /*00a0*/  @P0 EXIT ;  /* 0x000000000000094d */ /* 0x000fea0003800000 */
[----:B------:R-:W-:Y:S01]  /*00b0*/  IADD3 R4, P0, PT, R5, R0, RZ ;  /* 0x0000000005047210 */ /* 0x000fe20007f1e0ff */
[----:B------:R-:W-:Y:S01]  /*00c0*/  IMAD.MOV.U32 R3, RZ, RZ, RZ ;  /* 0x000000ffff037224 */ /* 0x000fe200078e00ff */
[----:B------:R-:W-:Y:S02]  /*00d0*/  BSSY.RECONVERGENT B0, `(.L_x_0) ;  /* 0x0000025000007945 */ /* 0x000fe40003800200 */
[C---:B------:R-:W-:Y:S01]  /*00e0*/  ISETP.GT.U32.AND P1, PT, R4.reuse, UR6, PT ;  /* 0x0000000604007c0c */ /* 0x040fe2000bf24070 */
[----:B------:R-:W-:Y:S01]  /*00f0*/  IMAD.X R9, RZ, RZ, R3, P0 ;  /* 0x000000ffff097224 */ /* 0x000fe200000e0603 */
[----:B------:R-:W-:-:S04]  /*0100*/  ISETP.GE.U32.AND P0, PT, R4, UR6, PT ;  /* 0x0000000604007c0c */ /* 0x000fc8000bf06070 */
[C---:B------:R-:W-:Y:S02]  /*0110*/  ISETP.GT.U32.AND.EX P1, PT, R9.reuse, UR7, PT, P1 ;  /* 0x0000000709007c0c */ /* 0x040fe4000bf24110 */
[C---:B------:R-:W-:Y:S02]  /*0120*/  ISETP.GE.U32.AND.EX P0, PT, R9.reuse, UR7, PT, P0 ;  /* 0x0000000709007c0c */ /* 0x040fe4000bf06100 */
[----:B------:R-:W-:Y:S02]  /*0130*/  SEL R7, R4, UR6, P1 ;  /* 0x0000000604077c07 */ /* 0x000fe40008800000 */
[----:B------:R-:W-:Y:S02]  /*0140*/  SEL R2, RZ, 0x1, P0 ;  /* 0x00000001ff027807 */ /* 0x000fe40000000000 */
[----:B------:R-:W-:Y:S02]  /*0150*/  SEL R6, R9, UR7, P1 ;  /* 0x0000000709067c07 */ /* 0x000fe40008800000 */
[----:B------:R-:W-:-:S04]  /*0160*/  IADD3 R4, P0, P1, R7, -R4, -R2 ;  /* 0x8000000407047210 */ /* 0x000fc8000791e802 */
[----:B------:R-:W-:-:S04]  /*0170*/  IADD3.X R7, PT, PT, R6, -0x1, ~R9, P0, P1 ;  /* 0xffffffff06077810 */ /* 0x000fc800007e2c09 */
[----:B------:R-:W-:-:S13]  /*0180*/  ISETP.NE.U32.AND P0, PT, R7, RZ, PT ;  /* 0x000000ff0700720c */ /* 0x000fda0003f05070 */
[----:B------:R-:W-:Y:S05]  /*0190*/  @P0 BRA `(.L_x_1) ;  /* 0x0000000000500947 */ /* 0x000fea0003800000 */
[----:B------:R-:W0:Y:S01]  /*01a0*/  I2F.U32.RP R8, R5 ;  /* 0x0000000500087306 */ /* 0x000e220000209000 */
[----:B------:R-:W-:Y:S01]  /*01b0*/  IMAD.MOV R9, RZ, RZ, -R5 ;  /* 0x000000ffff097224 */ /* 0x000fe200078e0a05 */
[----:B------:R-:W-:-:S06]  /*01c0*/  ISETP.NE.U32.AND P2, PT, R5, RZ, PT ;  /* 0x000000ff0500720c */ /* 0x000fcc0003f45070 */
[----:B0-----:R-:W0:Y:S02]  /*01d0*/  MUFU.RCP R8, R8 ;  /* 0x0000000800087308 */ /* 0x001e240000001000 */
[----:B0-----:R-:W-:-:S06]  /*01e0*/  VIADD R6, R8, 0xffffffe ;  /* 0x0ffffffe08067836 */ /* 0x001fcc0000000000 */
[----:B------:R0:W1:Y:S02]  /*01f0*/  F2I.FTZ.U32.TRUNC.NTZ R7, R6 ;  /* 0x0000000600077305 */ /* 0x000064000021f000 */
[----:B0-----:R-:W-:Y:S02]  /*0200*/  IMAD.MOV.U32 R6, RZ, RZ, RZ ;  /* 0x000000ffff067224 */ /* 0x001fe400078e00ff */
[----:B-1----:R-:W-:-:S04]  /*0210*/  IMAD R9, R9, R7, RZ ;  /* 0x0000000709097224 */ /* 0x002fc800078e02ff */
[----:B------:R-:W-:-:S06]  /*0220*/  IMAD.HI.U32 R7, R7, R9, R6 ;  /* 0x0000000907077227 */ /* 0x000fcc00078e0006 */
[----:B------:R-:W-:-:S04]  /*0230*/  IMAD.HI.U32 R6, R7, R4, RZ ;  /* 0x0000000407067227 */ /* 0x000fc800078e00ff */
[----:B------:R-:W-:-:S04]  /*0240*/  IMAD.MOV R7, RZ, RZ, -R6 ;  /* 0x000000ffff077224 */ /* 0x000fc800078e0a06 */
[----:B------:R-:W-:Y:S02]  /*0250*/  IMAD R4, R5, R7, R4 ;  /* 0x0000000705047224 */ /* 0x000fe400078e0204 */
[----:B------:R-:W-:-:S03]  /*0260*/  IMAD.MOV.U32 R7, RZ, RZ, RZ ;  /* 0x000000ffff077224 */ /* 0x000fc600078e00ff */
[----:B------:R-:W-:-:S13]  /*0270*/  ISETP.GE.U32.AND P0, PT, R4, R5, PT ;  /* 0x000000050400720c */ /* 0x000fda0003f06070 */
[----:B------:R-:W-:Y:S02]  /*0280*/  @P0 IMAD.IADD R4, R4, 0x1, -R5 ;  /* 0x0000000104040824 */ /* 0x000fe400078e0a05 */
[----:B------:R-:W-:-:S03]  /*0290*/  @P0 VIADD R6, R6, 0x1 ;  /* 0x0000000106060836 */ /* 0x000fc60000000000 */
[----:B------:R-:W-:-:S13]  /*02a0*/  ISETP.GE.U32.AND P1, PT, R4, R5, PT ;  /* 0x000000050400720c */ /* 0x000fda0003f26070 */
[----:B------:R-:W-:Y:S01]  /*02b0*/  @P1 VIADD R6, R6, 0x1 ;  /* 0x0000000106061836 */ /* 0x000fe20000000000 */
[----:B------:R-:W-:Y:S01]  /*02c0*/  @!P2 LOP3.LUT R6, RZ, R5, RZ, 0x33, !PT ;  /* 0x00000005ff06a212 */ /* 0x000fe200078e33ff */
[----:B------:R-:W-:Y:S06]  /*02d0*/  BRA `(.L_x_2) ;  /* 0x0000000000107947 */ /* 0x000fec0003800000 */
.L_x_1:
[----:B------:R-:W-:-:S07]  /*02e0*/  MOV R6, 0x300 ;  /* 0x0000030000067802 */ /* 0x000fce0000000f00 */
[----:B------:R-:W-:Y:S05]  /*02f0*/  CALL.REL.NOINC `($__internal_0_$__cuda_sm20_div_u64) ;  /* 0x00000004001c7944 */ /* 0x000fea0003c00000 */
[----:B------:R-:W-:Y:S02]  /*0300*/  IMAD.MOV.U32 R6, RZ, RZ, R4 ;  /* 0x000000ffff067224 */ /* 0x000fe400078e0004 */
[----:B------:R-:W-:-:S07]  /*0310*/  IMAD.MOV.U32 R7, RZ, RZ, R9 ;  /* 0x000000ffff077224 */ /* 0x000fce00078e0009 */
.L_x_2:
[----:B------:R-:W-:Y:S05]  /*0320*/  BSYNC.RECONVERGENT B0 ;  /* 0x0000000000007941 */ /* 0x000fea0003800200 */
.L_x_0:
[----:B------:R-:W-:Y:S01]  /*0330*/  IADD3 R4, P0, PT, R6, R2, RZ ;  /* 0x0000000206047210 */ /* 0x000fe20007f1e0ff */
[----:B------:R-:W0:Y:S01]  /*0340*/  LDCU.64 UR4, c[0x0][0x358] ;  /* 0x00006b00ff0477ac */ /* 0x000e220008000a00 */
[----:B------:R-:W-:Y:S02]  /*0350*/  BSSY.RECONVERGENT B0, `(.L_x_3) ;  /* 0x000001e000007945 */ /* 0x000fe40003800200 */
[C---:B------:R-:W-:Y:S01]  /*0360*/  LOP3.LUT R2, R4.reuse, 0x3, RZ, 0xc0, !PT ;  /* 0x0000000304027812 */ /* 0x040fe200078ec0ff */
[----:B------:R-:W-:Y:S01]  /*0370*/  IMAD.X R6, RZ, RZ, R7, P0 ;  /* 0x000000ffff067224 */ /* 0x000fe200000e0607 */
[----:B------:R-:W-:Y:S01]  /*0380*/  ISETP.GE.U32.AND P0, PT, R4, 0x3, PT ;  /* 0x000000030400780c */ /* 0x000fe20003f06070 */
[----:B------:R-:W1:Y:S01]  /*0390*/  LDCU.64 UR8, c[0x0][0x390] ;  /* 0x00007200ff0877ac */ /* 0x000e620008000a00 */
[----:B------:R-:W-:Y:S02]  /*03a0*/  ISETP.NE.U32.AND P1, PT, R2, 0x3, PT ;  /* 0x000000030200780c */ /* 0x000fe40003f25070 */
[----:B------:R-:W-:-:S02]  /*03b0*/  ISETP.GE.U32.AND.EX P0, PT, R6, RZ, PT, P0 ;  /* 0x000000ff0600720c */ /* 0x000fc40003f06100 */
[----:B------:R-:W-:-:S13]  /*03c0*/  ISETP.NE.AND.EX P1, PT, RZ, RZ, PT, P1 ;  /* 0x000000ffff00720c */ /* 0x000fda0003f25310 */
[----:B01----:R-:W-:Y:S05]  /*03d0*/  @!P1 BRA `(.L_x_4) ;  /* 0x0000000000549947 */ /* 0x003fea0003800000 */
[----:B------:R-:W0:Y:S01]  /*03e0*/  LDCU.64 UR6, c[0x0][0x380] ;  /* 0x00007000ff0677ac */ /* 0x000e220008000a00 */
[----:B------:R-:W-:Y:S02]  /*03f0*/  VIADD R4, R4, 0x1 ;  /* 0x0000000104047836 */ /* 0x000fe40000000000 */
[----:B------:R-:W-:-:S03]  /*0400*/  IMAD.MOV.U32 R8, RZ, RZ, RZ ;  /* 0x000000ffff087224 */ /* 0x000fc600078e00ff */
[----:B------:R-:W-:Y:S02]  /*0410*/  LOP3.LUT R4, R4, 0x3, RZ, 0xc0, !PT ;  /* 0x0000000304047812 */ /* 0x000fe400078ec0ff */
[----:B0-----:R-:W-:-:S04]  /*0420*/  LEA R2, P1, R0, UR6, 0x2 ;  /* 0x0000000600027c11 */ /* 0x001fc8000f8210ff */
[----:B------:R-:W-:-:S09]  /*0430*/  LEA.HI.X R11, R0, UR7, R3, 0x2, P1 ;  /* 0x00000007000b7c11 */ /* 0x000fd200088f1403 */
.L_x_5:
[----:B0-----:R-:W-:Y:S02]  /*0440*/  IMAD.MOV.U32 R6, RZ, RZ, R2 ;  /* 0x000000ffff067224 */ /* 0x001fe400078e0002 */
[----:B------:R-:W-:-:S05]  /*0450*/  IMAD.MOV.U32 R7, RZ, RZ, R11 ;  /* 0x000000ffff077224 */ /* 0x000fca00078e000b */
[----:B------:R-:W2:Y:S01]  /*0460*/  LDG.E R2, desc[UR4][R6.64] ;  /* 0x0000000406027981 */ /* 0x000ea2000c1e1900 */
[----:B------:R-:W-:Y:S02]  /*0470*/  IADD3 R4, P1, PT, R4, -0x1, RZ ;  /* 0xffffffff04047810 */ /* 0x000fe40007f3e0ff */
[----:B------:R-:W-:Y:S02]  /*0480*/  IADD3 R0, P2, PT, R5, R0, RZ ;  /* 0x0000000005007210 */ /* 0x000fe40007f5e0ff */
[----:B------:R-:W-:Y:S02]  /*0490*/  IADD3.X R8, PT, PT, R8, -0x1, RZ, P1, !PT ;  /* 0xffffffff08087810 */ /* 0x000fe40000ffe4ff */
[----:B------:R-:W-:Y:S01]  /*04a0*/  ISETP.NE.U32.AND P1, PT, R4, RZ, PT ;  /* 0x000000ff0400720c */ /* 0x000fe20003f25070 */
[----:B------:R-:W-:-:S03]  /*04b0*/  IMAD.X R3, RZ, RZ, R3, P2 ;  /* 0x000000ffff037224 */ /* 0x000fc600010e0603 */
[----:B------:R-:W-:Y:S02]  /*04c0*/  ISETP.NE.AND.EX P1, PT, R8, RZ, PT, P1 ;  /* 0x000000ff0800720c */ /* 0x000fe40003f25310 */
[----:B--2---:R-:W-:-:S04]  /*04d0*/  FMNMX R2, R2, UR9, PT ;  /* 0x0000000902027c09 */ /* 0x004fc8000b800000 */
[----:B------:R-:W-:Y:S02]  /*04e0*/  FMNMX R9, R2, UR8, !PT ;  /* 0x0000000802097c09 */ /* 0x000fe4000f800000 */
[----:B------:R-:W-:-:S03]  /*04f0*/  LEA R2, P3, R5, R6, 0x2 ;  /* 0x0000000605027211 */ /* 0x000fc600078610ff */
[----:B------:R0:W-:Y:S01]  /*0500*/  STG.E desc[UR4][R6.64], R9 ;  /* 0x0000000906007986 */ /* 0x0001e2000c101904 */
[----:B------:R-:W-:Y:S01]  /*0510*/  LEA.HI.X R11, R5, R7, RZ, 0x2, P3 ;  /* 0x00000007050b7211 */ /* 0x000fe200018f14ff */
[----:B------:R-:W-:Y:S08]  /*0520*/  @P1 BRA `(.L_x_5) ;  /* 0xfffffffc00c41947 */ /* 0x000ff0000383ffff */
.L_x_4:
[----:B------:R-:W-:Y:S05]  /*0530*/  BSYNC.RECONVERGENT B0 ;  /* 0x0000000000007941 */ /* 0x000fea0003800200 */
.L_x_3:
[----:B------:R-:W-:Y:S05]  /*0540*/  @!P0 EXIT ;  /* 0x000000000000894d */ /* 0x000fea0003800000 */
[----:B------:R-:W-:Y:S01]  /*0550*/  IMAD.SHL.U32 R17, R5, 0x4, RZ ;  /* 0x0000000405117824 */ /* 0x000fe200078e00ff */
[----:B------:R-:W-:Y:S01]  /*0560*/  SHF.R.U32.HI R19, RZ, 0x1e, R5 ;  /* 0x0000001eff137819 */ /* 0x000fe20000011605 */
[----:B------:R-:W1:Y:S01]  /*0570*/  LDCU.64 UR6, c[0x0][0x390] ;  /* 0x00007200ff0677ac */ /* 0x000e620008000a00 */
[----:B------:R-:W2:Y:S05]  /*0580*/  LDCU.128 UR8, c[0x0][0x380] ;  /* 0x00007000ff0877ac */ /* 0x000eaa0008000c00 */
.L_x_6:
[----:B0-2---:R-:W-:-:S04]  /*0590*/  LEA R6, P0, R0, UR8, 0x2 ;  /* 0x0000000800067c11 */ /* 0x005fc8000f8010ff */
[----:B---3--:R-:W-:-:S05]  /*05a0*/  LEA.HI.X R7, R0, UR9, R3, 0x2, P0 ;  /* 0x0000000900077c11 */ /* 0x008fca00080f1403 */
[----:B------:R-:W1:Y:S01]  /*05b0*/  LDG.E R2, desc[UR4][R6.64] ;  /* 0x0000000406027981 */ /* 0x000e62000c1e1900 */
[----:B------:R-:W-:-:S05]  /*05c0*/  IADD3 R8, P0, PT, R17, R6, RZ ;  /* 0x0000000611087210 */ /* 0x000fca0007f1e0ff */
[----:B------:R-:W-:Y:S01]  /*05d0*/  IMAD.X R9, R19, 0x1, R7, P0 ;  /* 0x0000000113097824 */ /* 0x000fe200000e0607 */
[----:B-1----:R-:W-:-:S04]  /*05e0*/  FMNMX R2, R2, UR7, PT ;  /* 0x0000000702027c09 */ /* 0x002fc8000b800000 */
[----:B------:R-:W-:-:S05]  /*05f0*/  FMNMX R13, R2, UR6, !PT ;  /* 0x00000006020d7c09 */ /* 0x000fca000f800000 */
[----:B------:R0:W-:Y:S04]  /*0600*/  STG.E desc[UR4][R6.64], R13 ;  /* 0x0000000d06007986 */ /* 0x0001e8000c101904 */
[----:B------:R-:W2:Y:S01]  /*0610*/  LDG.E R2, desc[UR4][R8.64] ;  /* 0x0000000408027981 */ /* 0x000ea2000c1e1900 */
[----:B------:R-:W-:-:S05]  /*0620*/  IADD3 R10, P0, PT, R17, R8, RZ ;  /* 0x00000008110a7210 */ /* 0x000fca0007f1e0ff */
[----:B------:R-:W-:Y:S01]  /*0630*/  IMAD.X R11, R19, 0x1, R9, P0 ;  /* 0x00000001130b7824 */ /* 0x000fe200000e0609 */
[----:B--2---:R-:W-:-:S04]  /*0640*/  FMNMX R2, R2, UR7, PT ;  /* 0x0000000702027c09 */ /* 0x004fc8000b800000 */
[----:B------:R-:W-:-:S05]  /*0650*/  FMNMX R15, R2, UR6, !PT ;  /* 0x00000006020f7c09 */ /* 0x000fca000f800000 */
[----:B------:R3:W-:Y:S04]  /*0660*/  STG.E desc[UR4][R8.64], R15 ;  /* 0x0000000f08007986 */ /* 0x0007e8000c101904 */
[----:B------:R-:W2:Y:S01]  /*0670*/  LDG.E R2, desc[UR4][R10.64] ;  /* 0x000000040a027981 */ /* 0x000ea2000c1e1900 */
[----:B------:R-:W-:-:S05]  /*0680*/  IADD3 R4, P0, PT, R17, R10, RZ ;  /* 0x0000000a11047210 */ /* 0x000fca0007f1e0ff */
[----:B------:R-:W-:Y:S01]  /*0690*/  IMAD.X R5, R19, 0x1, R11, P0 ;  /* 0x0000000113057824 */ /* 0x000fe200000e060b */
[----:B--2---:R-:W-:-:S04]  /*06a0*/  FMNMX R2, R2, UR7, PT ;  /* 0x0000000702027c09 */ /* 0x004fc8000b800000 */
[----:B0-----:R-:W-:-:S05]  /*06b0*/  FMNMX R7, R2, UR6, !PT ;  /* 0x0000000602077c09 */ /* 0x001fca000f800000 */
[----:B------:R3:W-:Y:S04]  /*06c0*/  STG.E desc[UR4][R10.64], R7 ;  /* 0x000000070a007986 */ /* 0x0007e8000c101904 */
[----:B------:R-:W2:Y:S01]  /*06d0*/  LDG.E R2, desc[UR4][R4.64] ;  /* 0x0000000404027981 */ /* 0x000ea2000c1e1900 */
[----:B------:R-:W-:-:S05]  /*06e0*/  IADD3 R0, P0, PT, R17, R0, RZ ;  /* 0x0000000011007210 */ /* 0x000fca0007f1e0ff */
[----:B------:R-:W-:Y:S01]  /*06f0*/  IMAD.X R3, R19, 0x1, R3, P0 ;  /* 0x0000000113037824 */ /* 0x000fe200000e0603 */
[----:B------:R-:W-:-:S04]  /*0700*/  ISETP.GE.U32.AND P0, PT, R0, UR10, PT ;  /* 0x0000000a00007c0c */ /* 0x000fc8000bf06070 */
[----:B------:R-:W-:Y:S02]  /*0710*/  ISETP.GE.AND.EX P0, PT, R3, UR11, PT, P0 ;  /* 0x0000000b03007c0c */ /* 0x000fe4000bf06300 */
[----:B--2---:R-:W-:-:S04]  /*0720*/  FMNMX R2, R2, UR7, PT ;  /* 0x0000000702027c09 */ /* 0x004fc8000b800000 */
[----:B------:R-:W-:-:S05]  /*0730*/  FMNMX R13, R2, UR6, !PT ;  /* 0x00000006020d7c09 */ /* 0x000fca000f800000 */
[----:B------:R3:W-:Y:S02]  /*0740*/  STG.E desc[UR4][R4.64], R13 ;  /* 0x0000000d04007986 */ /* 0x0007e4000c101904 */
[----:B------:R-:W-:Y:S05]  /*0750*/  @!P0 BRA `(.L_x_6) ;  /* 0xfffffffc008c8947 */ /* 0x000fea000383ffff */
[----:B------:R-:W-:Y:S05]  /*0760*/  EXIT ;  /* 0x000000000000794d */ /* 0x000fea0003800000 */
        .weak           $__internal_0_$__cuda_sm20_div_u64
        .type           $__internal_0_$__cuda_sm20_div_u64,@function
        .size           $__internal_0_$__cuda_sm20_div_u64,(.L_x_8 - $__internal_0_$__cuda_sm20_div_u64)
$__internal_0_$__cuda_sm20_div_u64:
[----:B------:R-:W-:Y:S02]  /*0770*/  IMAD.MOV.U32 R12, RZ, RZ, R5 ;  /* 0x000000ffff0c7224 */ /* 0x000fe400078e0005 */
[----:B------:R-:W-:-:S04]  /*0780*/  IMAD.MOV.U32 R13, RZ, RZ, RZ ;  /* 0x000000ffff0d7224 */ /* 0x000fc800078e00ff */
[----:B------:R-:W0:Y:S08]  /*0790*/  I2F.U64.RP R12, R12 ;  /* 0x0000000c000c7312 */ /* 0x000e300000309000 */
[----:B0-----:R-:W0:Y:S02]  /*07a0*/  MUFU.RCP R8, R12 ;  /* 0x0000000c00087308 */ /* 0x001e240000001000 */
[----:B0-----:R-:W-:-:S06]  /*07b0*/  VIADD R8, R8, 0x1ffffffe ;  /* 0x1ffffffe08087836 */ /* 0x001fcc0000000000 */
[----:B------:R-:W0:Y:S02]  /*07c0*/  F2I.U64.TRUNC R8, R8 ;  /* 0x0000000800087311 */ /* 0x000e24000020d800 */
[----:B0-----:R-:W-:-:S04]  /*07d0*/  IMAD.WIDE.U32 R10, R8, R5, RZ ;  /* 0x00000005080a7225 */ /* 0x001fc800078e00ff */
[----:B------:R-:W-:Y:S01]  /*07e0*/  IMAD R11, R9, R5, R11 ;  /* 0x00000005090b7224 */ /* 0x000fe200078e020b */
[----:B------:R-:W-:-:S05]  /*07f0*/  IADD3 R15, P0, PT, RZ, -R10, RZ ;  /* 0x8000000aff0f7210 */ /* 0x000fca0007f1e0ff */
[----:B------:R-:W-:-:S04]  /*0800*/  IMAD.HI.U32 R10, R8, R15, RZ ;  /* 0x0000000f080a7227 */ /* 0x000fc800078e00ff */
[----:B------:R-:W-:Y:S02]  /*0810*/  IMAD.X R17, RZ, RZ, ~R11, P0 ;  /* 0x000000ffff117224 */ /* 0x000fe400000e0e0b */
[----:B------:R-:W-:Y:S02]  /*0820*/  IMAD.MOV.U32 R11, RZ, RZ, R8 ;  /* 0x000000ffff0b7224 */ /* 0x000fe400078e0008 */
[-C--:B------:R-:W-:Y:S02]  /*0830*/  IMAD R13, R9, R17.reuse, RZ ;  /* 0x00000011090d7224 */ /* 0x080fe400078e02ff */
[----:B------:R-:W-:-:S04]  /*0840*/  IMAD.WIDE.U32 R10, P0, R8, R17, R10 ;  /* 0x00000011080a7225 */ /* 0x000fc8000780000a */
[----:B------:R-:W-:-:S04]  /*0850*/  IMAD.HI.U32 R17, R9, R17, RZ ;  /* 0x0000001109117227 */ /* 0x000fc800078e00ff */
[----:B------:R-:W-:-:S05]  /*0860*/  IMAD.HI.U32 R10, P1, R9, R15, R10 ;  /* 0x0000000f090a7227 */ /* 0x000fca000782000a */
[----:B------:R-:W-:Y:S01]  /*0870*/  IADD3 R11, P2, PT, R13, R10, RZ ;  /* 0x0000000a0d0b7210 */ /* 0x000fe20007f5e0ff */
[----:B------:R-:W-:-:S04]  /*0880*/  IMAD.X R10, R17, 0x1, R9, P0 ;  /* 0x00000001110a7824 */ /* 0x000fc800000e0609 */
[----:B------:R-:W-:Y:S01]  /*0890*/  IMAD.WIDE.U32 R8, R11, R5, RZ ;  /* 0x000000050b087225 */ /* 0x000fe200078e00ff */
[----:B------:R-:W-:Y:S02]  /*08a0*/  IADD3.X R13, PT, PT, RZ, RZ, R10, P2, P1 ;  /* 0x000000ffff0d7210 */ /* 0x000fe400017e240a */
[----:B------:R-:W-:-:S03]  /*08b0*/  IADD3 R15, P0, PT, RZ, -R8, RZ ;  /* 0x80000008ff0f7210 */ /* 0x000fc60007f1e0ff */
[----:B------:R-:W-:Y:S02]  /*08c0*/  IMAD R8, R13, R5, R9 ;  /* 0x000000050d087224 */ /* 0x000fe400078e0209 */
[----:B------:R-:W-:Y:S02]  /*08d0*/  IMAD.MOV.U32 R9, RZ, RZ, RZ ;  /* 0x000000ffff097224 */ /* 0x000fe400078e00ff */
[----:B------:R-:W-:-:S04]  /*08e0*/  IMAD.HI.U32 R10, R11, R15, RZ ;  /* 0x0000000f0b0a7227 */ /* 0x000fc800078e00ff */
[----:B------:R-:W-:-:S04]  /*08f0*/  IMAD.X R8, RZ, RZ, ~R8, P0 ;  /* 0x000000ffff087224 */ /* 0x000fc800000e0e08 */
[----:B------:R-:W-:-:S04]  /*0900*/  IMAD.WIDE.U32 R10, P0, R11, R8, R10 ;  /* 0x000000080b0a7225 */ /* 0x000fc8000780000a */
[C---:B------:R-:W-:Y:S02]  /*0910*/  IMAD R12, R13.reuse, R8, RZ ;  /* 0x000000080d0c7224 */ /* 0x040fe400078e02ff */
[----:B------:R-:W-:-:S04]  /*0920*/  IMAD.HI.U32 R11, P1, R13, R15, R10 ;  /* 0x0000000f0d0b7227 */ /* 0x000fc8000782000a */
[----:B------:R-:W-:Y:S01]  /*0930*/  IMAD.HI.U32 R8, R13, R8, RZ ;  /* 0x000000080d087227 */ /* 0x000fe200078e00ff */
[----:B------:R-:W-:-:S03]  /*0940*/  IADD3 R11, P2, PT, R12, R11, RZ ;  /* 0x0000000b0c0b7210 */ /* 0x000fc60007f5e0ff */
[----:B------:R-:W-:Y:S02]  /*0950*/  IMAD.X R13, R8, 0x1, R13, P0 ;  /* 0x00000001080d7824 */ /* 0x000fe400000e060d */
[----:B------:R-:W-:-:S03]  /*0960*/  IMAD.HI.U32 R8, R11, R4, RZ ;  /* 0x000000040b087227 */ /* 0x000fc600078e00ff */
[----:B------:R-:W-:Y:S01]  /*0970*/  IADD3.X R13, PT, PT, RZ, RZ, R13, P2, P1 ;  /* 0x000000ffff0d7210 */ /* 0x000fe200017e240d */
[----:B------:R-:W-:-:S04]  /*0980*/  IMAD.WIDE.U32 R8, R11, R7, R8 ;  /* 0x000000070b087225 */ /* 0x000fc800078e0008 */
[C---:B------:R-:W-:Y:S02]  /*0990*/  IMAD R11, R13.reuse, R7, RZ ;  /* 0x000000070d0b7224 */ /* 0x040fe400078e02ff */
[----:B------:R-:W-:-:S04]  /*09a0*/  IMAD.HI.U32 R8, P0, R13, R4, R8 ;  /* 0x000000040d087227 */ /* 0x000fc80007800008 */
[----:B------:R-:W-:Y:S01]  /*09b0*/  IMAD.HI.U32 R13, R13, R7, RZ ;  /* 0x000000070d0d7227 */ /* 0x000fe200078e00ff */
[----:B------:R-:W-:-:S03]  /*09c0*/  IADD3 R10, P1, PT, R11, R8, RZ ;  /* 0x000000080b0a7210 */ /* 0x000fc60007f3e0ff */
[----:B------:R-:W-:-:S04]  /*09d0*/  IMAD.X R8, RZ, RZ, R13, P0 ;  /* 0x000000ffff087224 */ /* 0x000fc800000e060d */
[----:B------:R-:W-:Y:S02]  /*09e0*/  IMAD.X R11, RZ, RZ, R8, P1 ;  /* 0x000000ffff0b7224 */ /* 0x000fe400008e0608 */
[----:B------:R-:W-:-:S04]  /*09f0*/  IMAD.WIDE.U32 R8, R10, R5, RZ ;  /* 0x000000050a087225 */ /* 0x000fc800078e00ff */
[----:B------:R-:W-:Y:S01]  /*0a00*/  IMAD R12, R11, R5, R9 ;  /* 0x000000050b0c7224 */ /* 0x000fe200078e0209 */
[----:B------:R-:W-:-:S04]  /*0a10*/  IADD3 R14, P0, PT, -R8, R4, RZ ;  /* 0x00000004080e7210 */ /* 0x000fc80007f1e1ff */
[-C--:B------:R-:W-:Y:S01]  /*0a20*/  IADD3 R4, P1, PT, -R5, R14.reuse, RZ ;  /* 0x0000000e05047210 */ /* 0x080fe20007f3e1ff */
[----:B------:R-:W-:Y:S01]  /*0a30*/  IMAD.X R12, R7, 0x1, ~R12, P0 ;  /* 0x00000001070c7824 */ /* 0x000fe200000e0e0c */
[----:B------:R-:W-:Y:S02]  /*0a40*/  ISETP.GE.U32.AND P0, PT, R14, R5, PT ;  /* 0x000000050e00720c */ /* 0x000fe40003f06070 */
[----:B------:R-:W-:Y:S02]  /*0a50*/  IADD3 R7, P2, PT, R10, 0x1, RZ ;  /* 0x000000010a077810 */ /* 0x000fe40007f5e0ff */
[C---:B------:R-:W-:Y:S02]  /*0a60*/  ISETP.GE.U32.AND.EX P0, PT, R12.reuse, RZ, PT, P0 ;  /* 0x000000ff0c00720c */ /* 0x040fe40003f06100 */
[----:B------:R-:W-:Y:S01]  /*0a70*/  IADD3.X R9, PT, PT, R12, -0x1, RZ, P1, !PT ;  /* 0xffffffff0c097810 */ /* 0x000fe20000ffe4ff */
[----:B------:R-:W-:Y:S01]  /*0a80*/  IMAD.X R8, RZ, RZ, R11, P2 ;  /* 0x000000ffff087224 */ /* 0x000fe200010e060b */
[----:B------:R-:W-:-:S02]  /*0a90*/  SEL R4, R4, R14, P0 ;  /* 0x0000000e04047207 */ /* 0x000fc40000000000 */
[----:B------:R-:W-:Y:S02]  /*0aa0*/  SEL R7, R7, R10, P0 ;  /* 0x0000000a07077207 */ /* 0x000fe40000000000 */
[----:B------:R-:W-:Y:S02]  /*0ab0*/  SEL R9, R9, R12, P0 ;  /* 0x0000000c09097207 */ /* 0x000fe40000000000 */
[----:B------:R-:W-:Y:S02]  /*0ac0*/  SEL R8, R8, R11, P0 ;  /* 0x0000000b08087207 */ /* 0x000fe40000000000 */
[----:B------:R-:W-:Y:S02]  /*0ad0*/  ISETP.GE.U32.AND P0, PT, R4, R5, PT ;  /* 0x000000050400720c */ /* 0x000fe40003f06070 */
[----:B------:R-:W-:Y:S02]  /*0ae0*/  IADD3 R4, P2, PT, R7, 0x1, RZ ;  /* 0x0000000107047810 */ /* 0x000fe40007f5e0ff */
[----:B------:R-:W-:-:S02]  /*0af0*/  ISETP.GE.U32.AND.EX P0, PT, R9, RZ, PT, P0 ;  /* 0x000000ff0900720c */ /* 0x000fc40003f06100 */
[----:B------:R-:W-:Y:S01]  /*0b00*/  ISETP.NE.U32.AND P1, PT, R5, RZ, PT ;  /* 0x000000ff0500720c */ /* 0x000fe20003f25070 */
[----:B------:R-:W-:Y:S01]  /*0b10*/  IMAD.X R9, RZ, RZ, R8, P2 ;  /* 0x000000ffff097224 */ /* 0x000fe200010e0608 */
[----:B------:R-:W-:Y:S01]  /*0b20*/  SEL R4, R4, R7, P0 ;  /* 0x0000000704047207 */ /* 0x000fe20000000000 */
[----:B------:R-:W-:Y:S01]  /*0b30*/  IMAD.MOV.U32 R7, RZ, RZ, 0x0 ;  /* 0x00000000ff077424 */ /* 0x000fe200078e00ff */
[----:B------:R-:W-:Y:S02]  /*0b40*/  ISETP.NE.AND.EX P1, PT, RZ, RZ, PT, P1 ;  /* 0x000000ffff00720c */ /* 0x000fe40003f25310 */
[----:B------:R-:W-:Y:S02]  /*0b50*/  SEL R9, R9, R8, P0 ;  /* 0x0000000809097207 */ /* 0x000fe40000000000 */
[----:B------:R-:W-:Y:S02]  /*0b60*/  SEL R4, R4, 0xffffffff, P1 ;  /* 0xffffffff04047807 */ /* 0x000fe40000800000 */
[----:B------:R-:W-:Y:S01]  /*0b70*/  SEL R9, R9, 0xffffffff, P1 ;  /* 0xffffffff09097807 */ /* 0x000fe20000800000 */
[----:B------:R-:W-:Y:S06]  /*0b80*/  RET.REL.NODEC R6 `(_Z11clip_kernelPflff) ;  /* 0xfffffff4061c7950 */ /* 0x000fec0003c3ffff */
.L_x_7:
[----:B------:R-:W-:-:S00]  /*0b90*/  BRA `(.L_x_7) ;  /* 0xfffffffc00fc7947 */ /* 0x000fc0000383ffff */
[----:B------:R-:W-:-:S00]  /*0ba0*/  NOP ;  /* 0x0000000000007918 */ /* 0x000fc00000000000 */
        /* <DEDUP_REMOVED lines=13> */
.L_x_8:


//--------------------- .nv.shared.reserved.0     --------------------------
	.section	.nv.shared.reserved.0,"aw",@nobits
	.weak		__nv_reservedSMEM_offset_0_alias
	.size		__nv_reservedSMEM_offset_0_alias, 0, 64
	.other		__nv_reservedSMEM_offset_0_alias,@"STO_CUDA_RESERVED_SHARED STV_DEFAULT"
__nv_reservedSMEM_offset_0_alias:
	.zero		0
	.zero		64


//--------------------- .nv.constant0._Z11clip_kernelPflff --------------------------
	.section	.nv.constant0._Z11clip_kernelPflff,"a",@progbits
	.sectionflags	@""
	.align	4
.nv.constant0._Z11clip_kernelPflff:
	.zero		920


//--------------------- SYMBOLS --------------------------

	.type		.nv.reservedSmem.offset0,@object
	.size		.nv.reservedSmem.offset0,0x4
